//
// Generated by NVIDIA NVVM Compiler
//
// Compiler Build ID: CL-36424714
// Cuda compilation tools, release 13.0, V13.0.88
// Based on NVVM 20.0.0
//

.version 9.0
.target sm_100
.address_size 64

	// .globl	_Z11hello_worldPci
.extern .func  (.param .b32 func_retval0) vprintf
(
	.param .b64 vprintf_param_0,
	.param .b64 vprintf_param_1
)
;
.global .align 1 .b8 $str[3] = {37, 99};

.visible .entry _Z11hello_worldPci(
	.param .u64 .ptr .align 1 _Z11hello_worldPci_param_0,
	.param .u32 _Z11hello_worldPci_param_1
)
{
	.local .align 8 .b8 	__local_depot0[8];
	.reg .b64 	%SP;
	.reg .b64 	%SPL;
	.reg .pred 	%p<2>;
	.reg .b32 	%r<13>;
	.reg .b64 	%rd<9>;

	mov.u64 	%SPL, __local_depot0;
	cvta.local.u64 	%SP, %SPL;
	ld.param.u64 	%rd1, [_Z11hello_worldPci_param_0];
	ld.param.u32 	%r2, [_Z11hello_worldPci_param_1];
	mov.u32 	%r3, %ctaid.x;
	mov.u32 	%r4, %ntid.x;
	mov.u32 	%r5, %ntid.y;
	mov.u32 	%r6, %tid.y;
	mov.u32 	%r7, %tid.x;
	mad.lo.s32 	%r8, %r3, %r5, %r6;
	mad.lo.s32 	%r1, %r8, %r4, %r7;
	setp.ge.s32 	%p1, %r1, %r2;
	@%p1 bra 	$L__BB0_2;
	add.u64 	%rd2, %SP, 0;
	add.u64 	%rd3, %SPL, 0;
	cvta.to.global.u64 	%rd4, %rd1;
	cvt.s64.s32 	%rd5, %r1;
	add.s64 	%rd6, %rd4, %rd5;
	ld.global.s8 	%r9, [%rd6];
	add.s32 	%r10, %r9, 48;
	st.local.u32 	[%rd3], %r10;
	mov.u64 	%rd7, $str;
	cvta.global.u64 	%rd8, %rd7;
	{ // callseq 0, 0
	.param .b64 param0;
	st.param.b64 	[param0], %rd8;
	.param .b64 param1;
	st.param.b64 	[param1], %rd2;
	.param .b32 retval0;
	call.uni (retval0), 
	vprintf, 
	(
	param0, 
	param1
	);
	ld.param.b32 	%r11, [retval0];
	} // callseq 0
$L__BB0_2:
	ret;

}


// ===== COMPILED SASS (sm_100) =====

	.target	sm_100

	.elftype	@"ET_EXEC"


//--------------------- .note.nv.tkinfo           --------------------------
	.section	.note.nv.tkinfo,"",@"SHT_NOTE"
	.sectionflags	@"SHF_NOTE_NV_TKINFO"
	.tkinfo
        /*0018*/ 	.word	0x00000002
        /*0030*/ 	.string	""
        /*0030*/ 	.string	"ptxas"
        /*0030*/ 	.string	"Cuda compilation tools, release 13.0, V13.0.88"
        /*0030*/ 	.string	"Build cuda_13.0.r13.0/compiler.36424714_0"
        /*0030*/ 	.string	"-arch sm_100 -m 64 "



//--------------------- .note.nv.cuinfo           --------------------------
	.section	.note.nv.cuinfo,"",@"SHT_NOTE"
	.sectionflags	@"SHF_NOTE_NV_CUINFO"
        /*0018*/ 	.short	0x0002
        /*001a*/ 	.short	0x0064
        /*001c*/ 	.short	0x0082
	.zero		2


//--------------------- .nv.info                  --------------------------
	.section	.nv.info,"",@"SHT_CUDA_INFO"
	.align	4


	//----- nvinfo : EIATTR_REGCOUNT
	.align		4
        /*0000*/ 	.byte	0x04, 0x2f
        /*0002*/ 	.short	(.L_2 - .L_1)
	.align		4
.L_1:
        /*0004*/ 	.word	index@(_Z11hello_worldPci)
        /*0008*/ 	.word	0x00000018


	//----- nvinfo : EIATTR_FRAME_SIZE
	.align		4
.L_2:
        /*000c*/ 	.byte	0x04, 0x11
        /*000e*/ 	.short	(.L_4 - .L_3)
	.align		4
.L_3:
        /*0010*/ 	.word	index@(_Z11hello_worldPci)
        /*0014*/ 	.word	0x00000008


	//----- nvinfo : EIATTR_MIN_STACK_SIZE
	.align		4
.L_4:
        /*0018*/ 	.byte	0x04, 0x12
        /*001a*/ 	.short	(.L_6 - .L_5)
	.align		4
.L_5:
        /*001c*/ 	.word	index@(_Z11hello_worldPci)
        /*0020*/ 	.word	0x00000008
.L_6:


//--------------------- .nv.compat                --------------------------
	.section	.nv.compat,"",@"SHT_CUDA_COMPAT_INFO"
	.align	4
        /*0000*/ 	.byte	0x02, 0x09, 0x00, 0x00, 0x02, 0x02, 0x01, 0x00, 0x02, 0x05, 0x05, 0x00, 0x03, 0x07, 0x01, 0x01
        /*0010*/ 	.byte	0x02, 0x03, 0x00, 0x00, 0x02, 0x06, 0x01, 0x00, 0x04, 0x0b, 0x08, 0x00, 0x09, 0x00, 0x00, 0x00
        /*0020*/ 	.byte	0x00, 0x00, 0x00, 0x00


//--------------------- .nv.info._Z11hello_worldPci --------------------------
	.section	.nv.info._Z11hello_worldPci,"",@"SHT_CUDA_INFO"
	.sectionflags	@""
	.align	4


	//----- nvinfo : EIATTR_CUDA_API_VERSION
	.align		4
        /*0000*/ 	.byte	0x04, 0x37
        /*0002*/ 	.short	(.L_8 - .L_7)
.L_7:
        /*0004*/ 	.word	0x00000082


	//----- nvinfo : EIATTR_KPARAM_INFO
	.align		4
.L_8:
        /*0008*/ 	.byte	0x04, 0x17
        /*000a*/ 	.short	(.L_10 - .L_9)
.L_9:
        /*000c*/ 	.word	0x00000000
        /*0010*/ 	.short	0x0001
        /*0012*/ 	.short	0x0008
        /*0014*/ 	.byte	0x00, 0xf0, 0x11, 0x00


	//----- nvinfo : EIATTR_KPARAM_INFO
	.align		4
.L_10:
        /*0018*/ 	.byte	0x04, 0x17
        /*001a*/ 	.short	(.L_12 - .L_11)
.L_11:
        /*001c*/ 	.word	0x00000000
        /*0020*/ 	.short	0x0000
        /*0022*/ 	.short	0x0000
        /*0024*/ 	.byte	0x00, 0xf5, 0x21, 0x00


	//----- nvinfo : EIATTR_SPARSE_MMA_MASK
	.align		4
.L_12:
        /*0028*/ 	.byte	0x03, 0x50
        /*002a*/ 	.short	0x0000


	//----- nvinfo : EIATTR_MAXREG_COUNT
	.align		4
        /*002c*/ 	.byte	0x03, 0x1b
        /*002e*/ 	.short	0x00ff


	//----- nvinfo : EIATTR_EXTERNS
	.align		4
        /*0030*/ 	.byte	0x04, 0x0f
        /*0032*/ 	.short	(.L_14 - .L_13)


	//   ....[0]....
	.align		4
.L_13:
        /*0034*/ 	.word	index@(vprintf)


	//----- nvinfo : EIATTR_MERCURY_ISA_VERSION
	.align		4
.L_14:
        /*0038*/ 	.byte	0x03, 0x5f
        /*003a*/ 	.short	0x0101


	//----- nvinfo : EIATTR_VRC_CTA_INIT_COUNT
	.align		4
        /*003c*/ 	.byte	0x02, 0x4a
	.zero		1
	.zero		1


	//----- nvinfo : EIATTR_SYSCALL_OFFSETS
	.align		4
        /*0040*/ 	.byte	0x04, 0x46
        /*0042*/ 	.short	(.L_16 - .L_15)


	//   ....[0]....
.L_15:
        /*0044*/ 	.word	0x000001d0


	//----- nvinfo : EIATTR_EXIT_INSTR_OFFSETS
	.align		4
.L_16:
        /*0048*/ 	.byte	0x04, 0x1c
        /*004a*/ 	.short	(.L_18 - .L_17)


	//   ....[0]....
.L_17:
        /*004c*/ 	.word	0x000000f0


	//   ....[1]....
        /*0050*/ 	.word	0x000001e0


	//----- nvinfo : EIATTR_CRS_STACK_SIZE
	.align		4
.L_18:
        /*0054*/ 	.byte	0x04, 0x1e
        /*0056*/ 	.short	(.L_20 - .L_19)
.L_19:
        /*0058*/ 	.word	0x00000000


	//----- nvinfo : EIATTR_CBANK_PARAM_SIZE
	.align		4
.L_20:
        /*005c*/ 	.byte	0x03, 0x19
        /*005e*/ 	.short	0x000c


	//----- nvinfo : EIATTR_PARAM_CBANK
	.align		4
        /*0060*/ 	.byte	0x04, 0x0a
        /*0062*/ 	.short	(.L_22 - .L_21)
	.align		4
.L_21:
        /*0064*/ 	.word	index@(.nv.constant0._Z11hello_worldPci)
        /*0068*/ 	.short	0x0380
        /*006a*/ 	.short	0x000c


	//----- nvinfo : EIATTR_SW_WAR
	.align		4
.L_22:
        /*006c*/ 	.byte	0x04, 0x36
        /*006e*/ 	.short	(.L_24 - .L_23)
.L_23:
        /*0070*/ 	.word	0x00000008
.L_24:


//--------------------- .nv.callgraph             --------------------------
	.section	.nv.callgraph,"",@"SHT_CUDA_CALLGRAPH"
	.align	4
	.sectionentsize	8
	.align		4
        /*0000*/ 	.word	0x00000000
	.align		4
        /*0004*/ 	.word	0xffffffff
	.align		4
        /*0008*/ 	.word	index@(_Z11hello_worldPci)
	.align		4
        /*000c*/ 	.word	index@(vprintf)
	.align		4
        /*0010*/ 	.word	0x00000000
	.align		4
        /*0014*/ 	.word	0xfffffffe
	.align		4
        /*0018*/ 	.word	0x00000000
	.align		4
        /*001c*/ 	.word	0xfffffffd
	.align		4
        /*0020*/ 	.word	0x00000000
	.align		4
        /*0024*/ 	.word	0xfffffffc


//--------------------- .nv.constant4             --------------------------
	.section	.nv.constant4,"a",@progbits
	.align	8
	.align		8
.nv.constant4:
        /*0000*/ 	.dword	vprintf
	.align		8
        /*0008*/ 	.dword	$str


//--------------------- .text._Z11hello_worldPci  --------------------------
	.section	.text._Z11hello_worldPci,"ax",@progbits
	.align	128
        .global         _Z11hello_worldPci
        .type           _Z11hello_worldPci,@function
        .size           _Z11hello_worldPci,(.L_x_2 - _Z11hello_worldPci)
        .other          _Z11hello_worldPci,@"STO_CUDA_ENTRY STV_DEFAULT"
_Z11hello_worldPci:
.text._Z11hello_worldPci:
[----:B------:R-:W0:Y:S01]  /*0000*/  LDC R1, c[0x0][0x37c] ;  /* 0x0000df00ff017b82 */ /* 0x000e220000000800 */
[----:B------:R-:W1:Y:S01]  /*0010*/  S2R R3, SR_TID.Y ;  /* 0x0000000000037919 */ /* 0x000e620000002200 */
[----:B------:R-:W2:Y:S06]  /*0020*/  LDCU UR5, c[0x0][0x2fc] ;  /* 0x00005f80ff0577ac */ /* 0x000eac0008000800 */
[----:B------:R-:W1:Y:S01]  /*0030*/  S2UR UR6, SR_CTAID.X ;  /* 0x00000000000679c3 */ /* 0x000e620000002500 */
[----:B0-----:R-:W-:Y:S01]  /*0040*/  VIADD R1, R1, 0xfffffff8 ;  /* 0xfffffff801017836 */ /* 0x001fe20000000000 */
[----:B------:R-:W0:Y:S01]  /*0050*/  S2R R5, SR_TID.X ;  /* 0x0000000000057919 */ /* 0x000e220000002100 */
[----:B------:R-:W0:Y:S01]  /*0060*/  LDCU UR7, c[0x0][0x360] ;  /* 0x00006c00ff0777ac */ /* 0x000e220008000800 */
[----:B------:R-:W3:Y:S04]  /*0070*/  LDCU UR8, c[0x0][0x388] ;  /* 0x00007100ff0877ac */ /* 0x000ee80008000800 */
[----:B------:R-:W1:Y:S01]  /*0080*/  LDC R0, c[0x0][0x364] ;  /* 0x0000d900ff007b82 */ /* 0x000e620000000800 */
[----:B------:R-:W4:Y:S02]  /*0090*/  LDCU UR4, c[0x0][0x2f8] ;  /* 0x00005f00ff0477ac */ /* 0x000f240008000800 */
[----:B----4-:R-:W-:Y:S01]  /*00a0*/  IADD3 R6, P1, PT, R1, UR4, RZ ;  /* 0x0000000401067c10 */ /* 0x010fe2000ff3e0ff */
[----:B-1----:R-:W-:-:S04]  /*00b0*/  IMAD R0, R0, UR6, R3 ;  /* 0x0000000600007c24 */ /* 0x002fc8000f8e0203 */
[----:B--2---:R-:W-:Y:S02]  /*00c0*/  IMAD.X R7, RZ, RZ, UR5, P1 ;  /* 0x00000005ff077e24 */ /* 0x004fe400088e06ff */
[----:B0-----:R-:W-:-:S05]  /*00d0*/  IMAD R0, R0, UR7, R5 ;  /* 0x0000000700007c24 */ /* 0x001fca000f8e0205 */
[----:B---3--:R-:W-:-:S13]  /*00e0*/  ISETP.GE.AND P0, PT, R0, UR8, PT ;  /* 0x0000000800007c0c */ /* 0x008fda000bf06270 */
[----:B------:R-:W-:Y:S05]  /*00f0*/  @P0 EXIT ;  /* 0x000000000000094d */ /* 0x000fea0003800000 */
[----:B------:R-:W0:Y:S01]  /*0100*/  LDCU.64 UR6, c[0x0][0x380] ;  /* 0x00007000ff0677ac */ /* 0x000e220008000a00 */
[----:B------:R-:W1:Y:S01]  /*0110*/  LDCU.64 UR4, c[0x0][0x358] ;  /* 0x00006b00ff0477ac */ /* 0x000e620008000a00 */
[----:B0-----:R-:W-:-:S04]  /*0120*/  IADD3 R8, P0, PT, R0, UR6, RZ ;  /* 0x0000000600087c10 */ /* 0x001fc8000ff1e0ff */
[----:B------:R-:W-:-:S05]  /*0130*/  LEA.HI.X.SX32 R9, R0, UR7, 0x1, P0 ;  /* 0x0000000700097c11 */ /* 0x000fca00080f0eff */
[----:B-1----:R-:W2:Y:S01]  /*0140*/  LDG.E.S8 R0, desc[UR4][R8.64] ;  /* 0x0000000408007981 */ /* 0x002ea2000c1e1300 */
[----:B------:R-:W-:Y:S01]  /*0150*/  MOV R2, 0x0 ;  /* 0x0000000000027802 */ /* 0x000fe20000000f00 */
[----:B------:R-:W0:Y:S05]  /*0160*/  LDCU.64 UR4, c[0x4][0x8] ;  /* 0x01000100ff0477ac */ /* 0x000e2a0008000a00 */
[----:B------:R-:W1:Y:S01]  /*0170*/  LDC.64 R2, c[0x4][R2] ;  /* 0x0100000002027b82 */ /* 0x000e620000000a00 */
[----:B0-----:R-:W-:Y:S01]  /*0180*/  IMAD.U32 R4, RZ, RZ, UR4 ;  /* 0x00000004ff047e24 */ /* 0x001fe2000f8e00ff */
[----:B------:R-:W-:Y:S02]  /*0190*/  MOV R5, UR5 ;  /* 0x0000000500057c02 */ /* 0x000fe40008000f00 */
[----:B--2---:R-:W-:-:S05]  /*01a0*/  IADD3 R0, PT, PT, R0, 0x30, RZ ;  /* 0x0000003000007810 */ /* 0x004fca0007ffe0ff */
[----:B-1----:R0:W-:Y:S02]  /*01b0*/  STL [R1], R0 ;  /* 0x0000000001007387 */ /* 0x0021e40000100800 */
[----:B------:R-:W-:-:S07]  /*01c0*/  LEPC R20, `(.L_x_0) ;  /* 0x000000001014794e */ /* 0x000fce0000000000 */
[----:B0-----:R-:W-:Y:S05]  /*01d0*/  CALL.ABS.NOINC R2 ;  /* 0x0000000002007343 */ /* 0x001fea0003c00000 */
.L_x_0:
[----:B------:R-:W-:Y:S05]  /*01e0*/  EXIT ;  /* 0x000000000000794d */ /* 0x000fea0003800000 */
.L_x_1:
[----:B------:R-:W-:-:S00]  /*01f0*/  BRA `(.L_x_1) ;  /* 0xfffffffc00fc7947 */ /* 0x000fc0000383ffff */
[----:B------:R-:W-:-:S00]  /*0200*/  NOP ;  /* 0x0000000000007918 */ /* 0x000fc00000000000 */
[----:B------:R-:W-:-:S00]  /*0210*/  NOP ;  /* 0x0000000000007918 */ /* 0x000fc00000000000 */
[----:B------:R-:W-:-:S00]  /*0220*/  NOP ;  /* 0x0000000000007918 */ /* 0x000fc00000000000 */
[----:B------:R-:W-:-:S00]  /*0230*/  NOP ;  /* 0x0000000000007918 */ /* 0x000fc00000000000 */
[----:B------:R-:W-:-:S00]  /*0240*/  NOP ;  /* 0x0000000000007918 */ /* 0x000fc00000000000 */
[----:B------:R-:W-:-:S00]  /*0250*/  NOP ;  /* 0x0000000000007918 */ /* 0x000fc00000000000 */
[----:B------:R-:W-:-:S00]  /*0260*/  NOP ;  /* 0x0000000000007918 */ /* 0x000fc00000000000 */
[----:B------:R-:W-:-:S00]  /*0270*/  NOP ;  /* 0x0000000000007918 */ /* 0x000fc00000000000 */
.L_x_2:


//--------------------- .nv.global.init           --------------------------
	.section	.nv.global.init,"aw",@progbits
.nv.global.init:
	.type		$str,@object
	.size		$str,(.L_0 - $str)
$str:
        /*0000*/ 	.byte	0x25, 0x63, 0x00
.L_0:


//--------------------- .nv.shared.reserved.0     --------------------------
	.section	.nv.shared.reserved.0,"aw",@nobits
	.weak		__nv_reservedSMEM_offset_0_alias
	.size		__nv_reservedSMEM_offset_0_alias, 0, 64
	.other		__nv_reservedSMEM_offset_0_alias,@"STO_CUDA_RESERVED_SHARED STV_DEFAULT"
__nv_reservedSMEM_offset_0_alias:
	.zero		0
	.zero		64


//--------------------- .nv.constant0._Z11hello_worldPci --------------------------
	.section	.nv.constant0._Z11hello_worldPci,"a",@progbits
	.sectionflags	@""
	.align	4
.nv.constant0._Z11hello_worldPci:
	.zero		908


//--------------------- SYMBOLS --------------------------

	.type		.nv.reservedSmem.offset0,@object
	.size		.nv.reservedSmem.offset0,0x4
	.type		vprintf,@function
